//
// Generated by NVIDIA NVVM Compiler
//
// Compiler Build ID: CL-36424714
// Cuda compilation tools, release 13.0, V13.0.88
// Based on NVVM 20.0.0
//

.version 9.0
.target sm_100
.address_size 64

	// .globl	_Z20rollAndFindMaxKernelPiS_m
.global .align 4 .b8 precalc_xorwow_matrix[102400];
.global .align 4 .b8 precalc_xorwow_offset_matrix[102400];
.global .align 4 .b8 mrg32k3aM1[2304];
.global .align 4 .b8 mrg32k3aM2[2304];
.global .align 4 .b8 mrg32k3aM1SubSeq[2016];
.global .align 4 .b8 mrg32k3aM2SubSeq[2016];
.global .align 4 .b8 mrg32k3aM1Seq[2304];
.global .align 4 .b8 mrg32k3aM2Seq[2304];
.const .align 8 .b8 __cr_lgamma_table[72];

.visible .entry _Z20rollAndFindMaxKernelPiS_m(
	.param .u64 .ptr .align 1 _Z20rollAndFindMaxKernelPiS_m_param_0,
	.param .u64 .ptr .align 1 _Z20rollAndFindMaxKernelPiS_m_param_1,
	.param .u64 _Z20rollAndFindMaxKernelPiS_m_param_2
)
{
	.reg .pred 	%p<8>;
	.reg .b32 	%r<71>;
	.reg .b64 	%rd<12>;

	ld.param.u64 	%rd3, [_Z20rollAndFindMaxKernelPiS_m_param_0];
	ld.param.u64 	%rd4, [_Z20rollAndFindMaxKernelPiS_m_param_1];
	ld.param.u64 	%rd5, [_Z20rollAndFindMaxKernelPiS_m_param_2];
	mov.u32 	%r14, %ctaid.x;
	mov.u32 	%r15, %ntid.x;
	mov.u32 	%r16, %tid.x;
	mad.lo.s32 	%r1, %r14, %r15, %r16;
	setp.gt.s32 	%p1, %r1, 9999999;
	@%p1 bra 	$L__BB0_6;
	// begin inline asm
	mov.u64 	%rd6, %clock64;
	// end inline asm
	add.s32 	%r18, %r1, 1;
	cvt.u64.u32 	%rd7, %r18;
	cvt.u32.u64 	%r19, %rd6;
	cvt.u32.u64 	%r20, %rd7;
	add.s32 	%r21, %r19, %r20;
	cvt.u32.u64 	%r22, %rd5;
	xor.b32  	%r70, %r21, %r22;
	cvta.to.global.u64 	%rd1, %rd3;
	cvta.to.global.u64 	%rd2, %rd4;
	mov.b32 	%r66, 0;
$L__BB0_2:
	mov.b32 	%r68, 0;
	mov.u32 	%r69, %r68;
$L__BB0_3:
	shl.b32 	%r24, %r70, 13;
	xor.b32  	%r25, %r24, %r70;
	shr.u32 	%r26, %r25, 17;
	xor.b32  	%r27, %r26, %r25;
	shl.b32 	%r28, %r27, 5;
	// begin inline asm
	mov.u64 	%rd8, %clock64;
	// end inline asm
	cvt.u32.u64 	%r29, %rd8;
	xor.b32  	%r30, %r28, %r29;
	xor.b32  	%r31, %r30, %r27;
	and.b32  	%r32, %r31, 3;
	setp.eq.s32 	%p2, %r32, 0;
	selp.u32 	%r33, 1, 0, %p2;
	add.s32 	%r34, %r69, %r33;
	shl.b32 	%r35, %r31, 13;
	xor.b32  	%r36, %r35, %r31;
	shr.u32 	%r37, %r36, 17;
	xor.b32  	%r38, %r37, %r36;
	shl.b32 	%r39, %r38, 5;
	// begin inline asm
	mov.u64 	%rd9, %clock64;
	// end inline asm
	cvt.u32.u64 	%r40, %rd9;
	xor.b32  	%r41, %r39, %r40;
	xor.b32  	%r42, %r41, %r38;
	and.b32  	%r43, %r42, 3;
	setp.eq.s32 	%p3, %r43, 0;
	selp.u32 	%r44, 1, 0, %p3;
	add.s32 	%r45, %r34, %r44;
	shl.b32 	%r46, %r42, 13;
	xor.b32  	%r47, %r46, %r42;
	shr.u32 	%r48, %r47, 17;
	xor.b32  	%r49, %r48, %r47;
	shl.b32 	%r50, %r49, 5;
	// begin inline asm
	mov.u64 	%rd10, %clock64;
	// end inline asm
	cvt.u32.u64 	%r51, %rd10;
	xor.b32  	%r52, %r50, %r51;
	xor.b32  	%r70, %r52, %r49;
	and.b32  	%r53, %r70, 3;
	setp.eq.s32 	%p4, %r53, 0;
	selp.u32 	%r54, 1, 0, %p4;
	add.s32 	%r9, %r45, %r54;
	setp.eq.s32 	%p5, %r68, 228;
	@%p5 bra 	$L__BB0_5;
	shl.b32 	%r55, %r70, 13;
	xor.b32  	%r56, %r55, %r70;
	shr.u32 	%r57, %r56, 17;
	xor.b32  	%r58, %r57, %r56;
	shl.b32 	%r59, %r58, 5;
	// begin inline asm
	mov.u64 	%rd11, %clock64;
	// end inline asm
	cvt.u32.u64 	%r60, %rd11;
	xor.b32  	%r61, %r59, %r60;
	xor.b32  	%r70, %r61, %r58;
	and.b32  	%r62, %r70, 3;
	setp.eq.s32 	%p6, %r62, 0;
	selp.u32 	%r63, 1, 0, %p6;
	add.s32 	%r69, %r9, %r63;
	add.s32 	%r68, %r68, 4;
	bra.uni 	$L__BB0_3;
$L__BB0_5:
	atom.global.max.s32 	%r64, [%rd1], %r9;
	atom.global.add.u32 	%r65, [%rd2], 1;
	add.s32 	%r66, %r66, 1;
	setp.ne.s32 	%p7, %r66, 100;
	@%p7 bra 	$L__BB0_2;
$L__BB0_6:
	ret;

}


// ===== COMPILED SASS (sm_100) =====

	.target	sm_100

	.elftype	@"ET_EXEC"


//--------------------- .note.nv.tkinfo           --------------------------
	.section	.note.nv.tkinfo,"",@"SHT_NOTE"
	.sectionflags	@"SHF_NOTE_NV_TKINFO"
	.tkinfo
        /*0018*/ 	.word	0x00000002
        /*0030*/ 	.string	""
        /*0030*/ 	.string	"ptxas"
        /*0030*/ 	.string	"Cuda compilation tools, release 13.0, V13.0.88"
        /*0030*/ 	.string	"Build cuda_13.0.r13.0/compiler.36424714_0"
        /*0030*/ 	.string	"-arch sm_100 -m 64 "



//--------------------- .note.nv.cuinfo           --------------------------
	.section	.note.nv.cuinfo,"",@"SHT_NOTE"
	.sectionflags	@"SHF_NOTE_NV_CUINFO"
        /*0018*/ 	.short	0x0002
        /*001a*/ 	.short	0x0064
        /*001c*/ 	.short	0x0082
	.zero		2


//--------------------- .nv.info                  --------------------------
	.section	.nv.info,"",@"SHT_CUDA_INFO"
	.align	4


	//----- nvinfo : EIATTR_REGCOUNT
	.align		4
        /*0000*/ 	.byte	0x04, 0x2f
        /*0002*/ 	.short	(.L_10 - .L_9)
	.align		4
.L_9:
        /*0004*/ 	.word	index@(_Z20rollAndFindMaxKernelPiS_m)
        /*0008*/ 	.word	0x0000000c


	//----- nvinfo : EIATTR_FRAME_SIZE
	.align		4
.L_10:
        /*000c*/ 	.byte	0x04, 0x11
        /*000e*/ 	.short	(.L_12 - .L_11)
	.align		4
.L_11:
        /*0010*/ 	.word	index@(_Z20rollAndFindMaxKernelPiS_m)
        /*0014*/ 	.word	0x00000000


	//----- nvinfo : EIATTR_MIN_STACK_SIZE
	.align		4
.L_12:
        /*0018*/ 	.byte	0x04, 0x12
        /*001a*/ 	.short	(.L_14 - .L_13)
	.align		4
.L_13:
        /*001c*/ 	.word	index@(_Z20rollAndFindMaxKernelPiS_m)
        /*0020*/ 	.word	0x00000000
.L_14:


//--------------------- .nv.compat                --------------------------
	.section	.nv.compat,"",@"SHT_CUDA_COMPAT_INFO"
	.align	4
        /*0000*/ 	.byte	0x02, 0x09, 0x00, 0x00, 0x02, 0x02, 0x01, 0x00, 0x02, 0x05, 0x05, 0x00, 0x03, 0x07, 0x01, 0x01
        /*0010*/ 	.byte	0x02, 0x03, 0x00, 0x00, 0x02, 0x06, 0x01, 0x00, 0x04, 0x0b, 0x08, 0x00, 0x09, 0x00, 0x00, 0x00
        /*0020*/ 	.byte	0x00, 0x00, 0x00, 0x00


//--------------------- .nv.info._Z20rollAndFindMaxKernelPiS_m --------------------------
	.section	.nv.info._Z20rollAndFindMaxKernelPiS_m,"",@"SHT_CUDA_INFO"
	.sectionflags	@""
	.align	4


	//----- nvinfo : EIATTR_CUDA_API_VERSION
	.align		4
        /*0000*/ 	.byte	0x04, 0x37
        /*0002*/ 	.short	(.L_16 - .L_15)
.L_15:
        /*0004*/ 	.word	0x00000082


	//----- nvinfo : EIATTR_KPARAM_INFO
	.align		4
.L_16:
        /*0008*/ 	.byte	0x04, 0x17
        /*000a*/ 	.short	(.L_18 - .L_17)
.L_17:
        /*000c*/ 	.word	0x00000000
        /*0010*/ 	.short	0x0002
        /*0012*/ 	.short	0x0010
        /*0014*/ 	.byte	0x00, 0xf0, 0x21, 0x00


	//----- nvinfo : EIATTR_KPARAM_INFO
	.align		4
.L_18:
        /*0018*/ 	.byte	0x04, 0x17
        /*001a*/ 	.short	(.L_20 - .L_19)
.L_19:
        /*001c*/ 	.word	0x00000000
        /*0020*/ 	.short	0x0001
        /*0022*/ 	.short	0x0008
        /*0024*/ 	.byte	0x00, 0xf5, 0x21, 0x00


	//----- nvinfo : EIATTR_KPARAM_INFO
	.align		4
.L_20:
        /*0028*/ 	.byte	0x04, 0x17
        /*002a*/ 	.short	(.L_22 - .L_21)
.L_21:
        /*002c*/ 	.word	0x00000000
        /*0030*/ 	.short	0x0000
        /*0032*/ 	.short	0x0000
        /*0034*/ 	.byte	0x00, 0xf5, 0x21, 0x00


	//----- nvinfo : EIATTR_SPARSE_MMA_MASK
	.align		4
.L_22:
        /*0038*/ 	.byte	0x03, 0x50
        /*003a*/ 	.short	0x0000


	//----- nvinfo : EIATTR_MAXREG_COUNT
	.align		4
        /*003c*/ 	.byte	0x03, 0x1b
        /*003e*/ 	.short	0x00ff


	//----- nvinfo : EIATTR_MERCURY_ISA_VERSION
	.align		4
        /*0040*/ 	.byte	0x03, 0x5f
        /*0042*/ 	.short	0x0101


	//----- nvinfo : EIATTR_INT_WARP_WIDE_INSTR_OFFSETS
	.align		4
        /*0044*/ 	.byte	0x04, 0x31
        /*0046*/ 	.short	(.L_24 - .L_23)


	//   ....[0]....
.L_23:
        /*0048*/ 	.word	0x00001120


	//   ....[1]....
        /*004c*/ 	.word	0x00001130


	//----- nvinfo : EIATTR_VRC_CTA_INIT_COUNT
	.align		4
.L_24:
        /*0050*/ 	.byte	0x02, 0x4a
	.zero		1
	.zero		1


	//----- nvinfo : EIATTR_EXIT_INSTR_OFFSETS
	.align		4
        /*0054*/ 	.byte	0x04, 0x1c
        /*0056*/ 	.short	(.L_26 - .L_25)


	//   ....[0]....
.L_25:
        /*0058*/ 	.word	0x00000060


	//   ....[1]....
        /*005c*/ 	.word	0x000011c0


	//----- nvinfo : EIATTR_CBANK_PARAM_SIZE
	.align		4
.L_26:
        /*0060*/ 	.byte	0x03, 0x19
        /*0062*/ 	.short	0x0018


	//----- nvinfo : EIATTR_PARAM_CBANK
	.align		4
        /*0064*/ 	.byte	0x04, 0x0a
        /*0066*/ 	.short	(.L_28 - .L_27)
	.align		4
.L_27:
        /*0068*/ 	.word	index@(.nv.constant0._Z20rollAndFindMaxKernelPiS_m)
        /*006c*/ 	.short	0x0380
        /*006e*/ 	.short	0x0018


	//----- nvinfo : EIATTR_SW_WAR
	.align		4
.L_28:
        /*0070*/ 	.byte	0x04, 0x36
        /*0072*/ 	.short	(.L_30 - .L_29)
.L_29:
        /*0074*/ 	.word	0x00000008
.L_30:


//--------------------- .nv.callgraph             --------------------------
	.section	.nv.callgraph,"",@"SHT_CUDA_CALLGRAPH"
	.align	4
	.sectionentsize	8
	.align		4
        /*0000*/ 	.word	0x00000000
	.align		4
        /*0004*/ 	.word	0xffffffff
	.align		4
        /*0008*/ 	.word	0x00000000
	.align		4
        /*000c*/ 	.word	0xfffffffe
	.align		4
        /*0010*/ 	.word	0x00000000
	.align		4
        /*0014*/ 	.word	0xfffffffd
	.align		4
        /*0018*/ 	.word	0x00000000
	.align		4
        /*001c*/ 	.word	0xfffffffc


//--------------------- .nv.constant4             --------------------------
	.section	.nv.constant4,"a",@progbits
	.align	8
	.align		8
.nv.constant4:
        /*0000*/ 	.dword	precalc_xorwow_matrix
	.align		8
        /*0008*/ 	.dword	precalc_xorwow_offset_matrix
	.align		8
        /*0010*/ 	.dword	mrg32k3aM1
	.align		8
        /*0018*/ 	.dword	mrg32k3aM2
	.align		8
        /*0020*/ 	.dword	mrg32k3aM1SubSeq
	.align		8
        /*0028*/ 	.dword	mrg32k3aM2SubSeq
	.align		8
        /*0030*/ 	.dword	mrg32k3aM1Seq
	.align		8
        /*0038*/ 	.dword	mrg32k3aM2Seq


//--------------------- .nv.constant3             --------------------------
	.section	.nv.constant3,"a",@progbits
	.align	8
.nv.constant3:
	.type		__cr_lgamma_table,@object
	.size		__cr_lgamma_table,(.L_8 - __cr_lgamma_table)
__cr_lgamma_table:
        /*0000*/ 	.byte	0x00, 0x00, 0x00, 0x00, 0x00, 0x00, 0x00, 0x00, 0x00, 0x00, 0x00, 0x00, 0x00, 0x00, 0x00, 0x00
        /*0010*/ 	.byte	0xef, 0x39, 0xfa, 0xfe, 0x42, 0x2e, 0xe6, 0x3f, 0x02, 0x20, 0x2a, 0xfa, 0x0b, 0xab, 0xfc, 0x3f
        /*0020*/ 	.byte	0xf9, 0x2c, 0x92, 0x7c, 0xa7, 0x6c, 0x09, 0x40, 0xc9, 0x79, 0x44, 0x3c, 0x64, 0x26, 0x13, 0x40
        /*0030*/ 	.byte	0xca, 0x01, 0xcf, 0x3a, 0x27, 0x51, 0x1a, 0x40, 0x30, 0xcc, 0x2d, 0xf3, 0xe1, 0x0c, 0x21, 0x40
        /*0040*/ 	.byte	0x0d, 0xb7, 0xfc, 0x82, 0x8e, 0x35, 0x25, 0x40
.L_8:


//--------------------- .text._Z20rollAndFindMaxKernelPiS_m --------------------------
	.section	.text._Z20rollAndFindMaxKernelPiS_m,"ax",@progbits
	.align	128
        .global         _Z20rollAndFindMaxKernelPiS_m
        .type           _Z20rollAndFindMaxKernelPiS_m,@function
        .size           _Z20rollAndFindMaxKernelPiS_m,(.L_x_3 - _Z20rollAndFindMaxKernelPiS_m)
        .other          _Z20rollAndFindMaxKernelPiS_m,@"STO_CUDA_ENTRY STV_DEFAULT"
_Z20rollAndFindMaxKernelPiS_m:
.text._Z20rollAndFindMaxKernelPiS_m:
[----:B------:R-:W-:Y:S01]  /*0000*/  LDC R1, c[0x0][0x37c] ;  /* 0x0000df00ff017b82 */ /* 0x000fe20000000800 */
[----:B------:R-:W0:Y:S07]  /*0010*/  S2R R3, SR_TID.X ;  /* 0x0000000000037919 */ /* 0x000e2e0000002100 */
[----:B------:R-:W0:Y:S08]  /*0020*/  S2UR UR4, SR_CTAID.X ;  /* 0x00000000000479c3 */ /* 0x000e300000002500 */
[----:B------:R-:W0:Y:S02]  /*0030*/  LDC R0, c[0x0][0x360] ;  /* 0x0000d800ff007b82 */ /* 0x000e240000000800 */
[----:B0-----:R-:W-:-:S05]  /*0040*/  IMAD R0, R0, UR4, R3 ;  /* 0x0000000400007c24 */ /* 0x001fca000f8e0203 */
[----:B------:R-:W-:-:S13]  /*0050*/  ISETP.GT.AND P0, PT, R0, 0x98967f, PT ;  /* 0x0098967f0000780c */ /* 0x000fda0003f04270 */
[----:B------:R-:W-:Y:S05]  /*0060*/  @P0 EXIT ;  /* 0x000000000000094d */ /* 0x000fea0003800000 */
[----:B------:R-:W-:Y:S01]  /*0070*/  CS2R.32 R3, SR_CLOCKLO ;  /* 0x0000000000037805 */ /* 0x000fe20000005000 */
[----:B------:R-:W0:Y:S03]  /*0080*/  LDCU UR4, c[0x0][0x390] ;  /* 0x00007200ff0477ac */ /* 0x000e260008000800 */
[----:B------:R-:W-:Y:S01]  /*0090*/  IADD3 R0, PT, PT, R3, 0x1, R0 ;  /* 0x0000000103007810 */ /* 0x000fe20007ffe000 */
[----:B------:R-:W1:Y:S03]  /*00a0*/  LDCU.64 UR8, c[0x0][0x358] ;  /* 0x00006b00ff0877ac */ /* 0x000e660008000a00 */
[----:B0-----:R-:W-:Y:S01]  /*00b0*/  LOP3.LUT R0, R0, UR4, RZ, 0x3c, !PT ;  /* 0x0000000400007c12 */ /* 0x001fe2000f8e3cff */
[----:B------:R-:W-:-:S06]  /*00c0*/  UMOV UR4, URZ ;  /* 0x000000ff00047c82 */ /* 0x000fcc0008000000 */
.L_x_1:
[----:B0-----:R-:W-:-:S05]  /*00d0*/  IMAD.SHL.U32 R3, R0, 0x2000, RZ ;  /* 0x0000200000037824 */ /* 0x001fca00078e00ff */
[----:B------:R-:W-:-:S04]  /*00e0*/  LOP3.LUT R3, R3, R0, RZ, 0x3c, !PT ;  /* 0x0000000003037212 */ /* 0x000fc800078e3cff */
[----:B------:R-:W-:-:S04]  /*00f0*/  SHF.R.U32.HI R0, RZ, 0x11, R3 ;  /* 0x00000011ff007819 */ /* 0x000fc80000011603 */
[----:B------:R-:W-:-:S05]  /*0100*/  LOP3.LUT R0, R0, R3, RZ, 0x3c, !PT ;  /* 0x0000000300007212 */ /* 0x000fca00078e3cff */
[----:B------:R-:W-:Y:S01]  /*0110*/  IMAD.SHL.U32 R3, R0, 0x20, RZ ;  /* 0x0000002000037824 */ /* 0x000fe200078e00ff */
[----:B------:R-:W0:Y:S01]  /*0120*/  S2UR UR5, SR_CLOCKLO ;  /* 0x00000000000579c3 */ /* 0x000e220000005000 */
[----:B------:R-:W-:-:S03]  /*0130*/  NOP ;  /* 0x0000000000007918 */ /* 0x000fc60000000000 */
[----:B0-----:R-:W-:-:S04]  /*0140*/  LOP3.LUT R3, R0, UR5, R3, 0x96, !PT ;  /* 0x0000000500037c12 */ /* 0x001fc8000f8e9603 */
[C---:B------:R-:W-:Y:S01]  /*0150*/  LOP3.LUT P0, RZ, R3.reuse, 0x3, RZ, 0xc0, !PT ;  /* 0x0000000303ff7812 */ /* 0x040fe2000780c0ff */
[----:B------:R-:W-:-:S05]  /*0160*/  IMAD.SHL.U32 R0, R3, 0x2000, RZ ;  /* 0x0000200003007824 */ /* 0x000fca00078e00ff */
[----:B------:R-:W-:-:S04]  /*0170*/  LOP3.LUT R0, R0, R3, RZ, 0x3c, !PT ;  /* 0x0000000300007212 */ /* 0x000fc800078e3cff */
[----:B------:R-:W-:-:S04]  /*0180*/  SHF.R.U32.HI R5, RZ, 0x11, R0 ;  /* 0x00000011ff057819 */ /* 0x000fc80000011600 */
[----:B------:R-:W-:-:S05]  /*0190*/  LOP3.LUT R5, R5, R0, RZ, 0x3c, !PT ;  /* 0x0000000005057212 */ /* 0x000fca00078e3cff */
[----:B------:R-:W-:Y:S01]  /*01a0*/  IMAD.SHL.U32 R0, R5, 0x20, RZ ;  /* 0x0000002005007824 */ /* 0x000fe200078e00ff */
[----:B------:R-:W0:Y:S01]  /*01b0*/  S2UR UR5, SR_CLOCKLO ;  /* 0x00000000000579c3 */ /* 0x000e220000005000 */
[----:B------:R-:W-:-:S03]  /*01c0*/  NOP ;  /* 0x0000000000007918 */ /* 0x000fc60000000000 */
[----:B0-----:R-:W-:Y:S01]  /*01d0*/  LOP3.LUT R0, R5, UR5, R0, 0x96, !PT ;  /* 0x0000000505007c12 */ /* 0x001fe2000f8e9600 */
[----:B------:R-:W-:-:S03]  /*01e0*/  IMAD.MOV.U32 R4, RZ, RZ, 0x2 ;  /* 0x00000002ff047424 */ /* 0x000fc600078e00ff */
[C---:B------:R-:W-:Y:S01]  /*01f0*/  LOP3.LUT P1, RZ, R0.reuse, 0x3, RZ, 0xc0, !PT ;  /* 0x0000000300ff7812 */ /* 0x040fe2000782c0ff */
[----:B------:R-:W-:-:S03]  /*0200*/  IMAD.SHL.U32 R3, R0, 0x2000, RZ ;  /* 0x0000200000037824 */ /* 0x000fc600078e00ff */
[----:B------:R-:W-:Y:S02]  /*0210*/  SEL R2, RZ, 0x1, P1 ;  /* 0x00000001ff027807 */ /* 0x000fe40000800000 */
[----:B------:R-:W-:-:S04]  /*0220*/  LOP3.LUT R3, R3, R0, RZ, 0x3c, !PT ;  /* 0x0000000003037212 */ /* 0x000fc800078e3cff */
[----:B------:R-:W-:-:S03]  /*0230*/  SHF.R.U32.HI R0, RZ, 0x11, R3 ;  /* 0x00000011ff007819 */ /* 0x000fc60000011603 */
[----:B------:R-:W-:Y:S01]  /*0240*/  @P1 IMAD.MOV R4, RZ, RZ, 0x1 ;  /* 0x00000001ff041424 */ /* 0x000fe200078e02ff */
[----:B------:R-:W-:Y:S01]  /*0250*/  LOP3.LUT R0, R0, R3, RZ, 0x3c, !PT ;  /* 0x0000000300007212 */ /* 0x000fe200078e3cff */
[----:B------:R-:W-:-:S04]  /*0260*/  @P0 IMAD.MOV R4, RZ, RZ, R2 ;  /* 0x000000ffff040224 */ /* 0x000fc800078e0202 */
[----:B------:R-:W-:Y:S01]  /*0270*/  IMAD.SHL.U32 R3, R0, 0x20, RZ ;  /* 0x0000002000037824 */ /* 0x000fe200078e00ff */
[----:B------:R-:W0:Y:S01]  /*0280*/  S2UR UR5, SR_CLOCKLO ;  /* 0x00000000000579c3 */ /* 0x000e220000005000 */
[----:B------:R-:W-:-:S03]  /*0290*/  NOP ;  /* 0x0000000000007918 */ /* 0x000fc60000000000 */
[----:B0-----:R-:W-:Y:S01]  /*02a0*/  LOP3.LUT R3, R0, UR5, R3, 0x96, !PT ;  /* 0x0000000500037c12 */ /* 0x001fe2000f8e9603 */
[----:B------:R-:W-:-:S03]  /*02b0*/  VIADD R2, R4, 0x1 ;  /* 0x0000000104027836 */ /* 0x000fc60000000000 */
[C---:B------:R-:W-:Y:S01]  /*02c0*/  LOP3.LUT P0, RZ, R3.reuse, 0x3, RZ, 0xc0, !PT ;  /* 0x0000000303ff7812 */ /* 0x040fe2000780c0ff */
[----:B------:R-:W-:-:S05]  /*02d0*/  IMAD.SHL.U32 R0, R3, 0x2000, RZ ;  /* 0x0000200003007824 */ /* 0x000fca00078e00ff */
[----:B------:R-:W-:-:S04]  /*02e0*/  LOP3.LUT R0, R0, R3, RZ, 0x3c, !PT ;  /* 0x0000000300007212 */ /* 0x000fc800078e3cff */
[----:B------:R-:W-:-:S03]  /*02f0*/  SHF.R.U32.HI R3, RZ, 0x11, R0 ;  /* 0x00000011ff037819 */ /* 0x000fc60000011600 */
[----:B------:R-:W-:Y:S01]  /*0300*/  @P0 IMAD.MOV R2, RZ, RZ, R4 ;  /* 0x000000ffff020224 */ /* 0x000fe200078e0204 */
[----:B------:R-:W-:-:S05]  /*0310*/  LOP3.LUT R3, R3, R0, RZ, 0x3c, !PT ;  /* 0x0000000003037212 */ /* 0x000fca00078e3cff */
[----:B------:R-:W-:Y:S01]  /*0320*/  IMAD.SHL.U32 R0, R3, 0x20, RZ ;  /* 0x0000002003007824 */ /* 0x000fe200078e00ff */
[----:B------:R-:W0:Y:S01]  /*0330*/  S2UR UR5, SR_CLOCKLO ;  /* 0x00000000000579c3 */ /* 0x000e220000005000 */
[----:B------:R-:W-:-:S03]  /*0340*/  NOP ;  /* 0x0000000000007918 */ /* 0x000fc60000000000 */
[----:B0-----:R-:W-:Y:S01]  /*0350*/  LOP3.LUT R0, R3, UR5, R0, 0x96, !PT ;  /* 0x0000000503007c12 */ /* 0x001fe2000f8e9600 */
[----:B------:R-:W-:Y:S01]  /*0360*/  VIADD R4, R2, 0x1 ;  /* 0x0000000102047836 */ /* 0x000fe20000000000 */
[----:B------:R-:W-:Y:S02]  /*0370*/  UMOV UR5, 0x4 ;  /* 0x0000000400057882 */ /* 0x000fe40000000000 */
        /* <DEDUP_REMOVED lines=32> */
[----:B------:R-:W-:Y:S01]  /*0580*/  UIADD3 UR4, UPT, UPT, UR4, 0x1, URZ ;  /* 0x0000000104047890 */ /* 0x000fe2000fffe0ff */
[----:B------:R-:W-:Y:S02]  /*0590*/  VIADD R6, R4, 0x1 ;  /* 0x0000000104067836 */ /* 0x000fe40000000000 */
[----:B------:R-:W-:Y:S01]  /*05a0*/  LOP3.LUT P0, RZ, R0, 0x3, RZ, 0xc0, !PT ;  /* 0x0000000300ff7812 */ /* 0x000fe2000780c0ff */
[----:B------:R-:W-:-:S12]  /*05b0*/  UISETP.NE.AND UP1, UPT, UR4, 0x64, UPT ;  /* 0x000000640400788c */ /* 0x000fd8000bf25270 */
[----:B------:R-:W-:-:S07]  /*05c0*/  @P0 IMAD.MOV R6, RZ, RZ, R4 ;  /* 0x000000ffff060224 */ /* 0x000fce00078e0204 */
.L_x_0:
        /* <DEDUP_REMOVED lines=141> */
[----:B------:R-:W-:Y:S02]  /*0ea0*/  UIADD3 UR5, UPT, UPT, UR5, 0x10, URZ ;  /* 0x0000001005057890 */ /* 0x000fe4000fffe0ff */
        /* <DEDUP_REMOVED lines=32> */
[----:B------:R-:W-:Y:S01]  /*10b0*/  UISETP.NE.AND UP0, UPT, UR5, 0xe4, UPT ;  /* 0x000000e40500788c */ /* 0x000fe2000bf05270 */
[----:B------:R-:W-:Y:S02]  /*10c0*/  VIADD R6, R2, 0x1 ;  /* 0x0000000102067836 */ /* 0x000fe40000000000 */
[----:B------:R-:W-:-:S13]  /*10d0*/  LOP3.LUT P0, RZ, R0, 0x3, RZ, 0xc0, !PT ;  /* 0x0000000300ff7812 */ /* 0x000fda000780c0ff */
[----:B------:R-:W-:Y:S01]  /*10e0*/  @P0 IMAD.MOV R6, RZ, RZ, R2 ;  /* 0x000000ffff060224 */ /* 0x000fe200078e0202 */
[----:B------:R-:W-:Y:S06]  /*10f0*/  BRA.U UP0, `(.L_x_0) ;  /* 0xfffffff500347547 */ /* 0x000fec000b83ffff */
[----:B------:R-:W0:Y:S01]  /*1100*/  S2R R7, SR_LANEID ;  /* 0x0000000000077919 */ /* 0x000e220000000000 */
[----:B------:R-:W1:Y:S01]  /*1110*/  LDC.64 R2, c[0x0][0x380] ;  /* 0x0000e000ff027b82 */ /* 0x000e620000000a00 */
[----:B------:R-:W-:Y:S01]  /*1120*/  VOTEU.ANY UR5, UPT, PT ;  /* 0x0000000000057886 */ /* 0x000fe200038e0100 */
[----:B------:R-:W-:Y:S01]  /*1130*/  CREDUX.MAX.S32 UR7, R6 ;  /* 0x00000000060772cc */ /* 0x000fe20000000200 */
[----:B------:R-:W-:Y:S02]  /*1140*/  UFLO.U32 UR6, UR5 ;  /* 0x00000005000672bd */ /* 0x000fe400080e0000 */
[----:B------:R-:W2:Y:S03]  /*1150*/  POPC R9, UR5 ;  /* 0x0000000500097d09 */ /* 0x000ea60008000000 */
[----:B------:R-:W2:Y:S01]  /*1160*/  LDC.64 R4, c[0x0][0x388] ;  /* 0x0000e200ff047b82 */ /* 0x000ea20000000a00 */
[----:B0-----:R-:W-:-:S06]  /*1170*/  ISETP.EQ.U32.AND P0, PT, R7, UR6, PT ;  /* 0x0000000607007c0c */ /* 0x001fcc000bf02070 */
[----:B------:R-:W-:-:S07]  /*1180*/  IMAD.U32 R7, RZ, RZ, UR7 ;  /* 0x00000007ff077e24 */ /* 0x000fce000f8e00ff */
[----:B-1----:R0:W-:Y:S04]  /*1190*/  @P0 REDG.E.MAX.S32.STRONG.GPU desc[UR8][R2.64], R7 ;  /* 0x000000070200098e */ /* 0x0021e8000d12e308 */
[----:B--2---:R0:W-:Y:S01]  /*11a0*/  @P0 REDG.E.ADD.STRONG.GPU desc[UR8][R4.64], R9 ;  /* 0x000000090400098e */ /* 0x0041e2000c12e108 */
[----:B------:R-:W-:Y:S05]  /*11b0*/  BRA.U UP1, `(.L_x_1) ;  /* 0xffffffed01c47547 */ /* 0x000fea000b83ffff */
[----:B------:R-:W-:Y:S05]  /*11c0*/  EXIT ;  /* 0x000000000000794d */ /* 0x000fea0003800000 */
.L_x_2:
[----:B------:R-:W-:-:S00]  /*11d0*/  BRA `(.L_x_2) ;  /* 0xfffffffc00fc7947 */ /* 0x000fc0000383ffff */
[----:B------:R-:W-:-:S00]  /*11e0*/  NOP ;  /* 0x0000000000007918 */ /* 0x000fc00000000000 */
        /* <DEDUP_REMOVED lines=9> */
.L_x_3:


//--------------------- .nv.global.init           --------------------------
	.section	.nv.global.init,"aw",@progbits
	.align	4
.nv.global.init:
	.type		mrg32k3aM1SubSeq,@object
	.size		mrg32k3aM1SubSeq,(mrg32k3aM2SubSeq - mrg32k3aM1SubSeq)
mrg32k3aM1SubSeq:
        /*0000*/ 	.byte	0x0b, 0xcc, 0xee, 0x04, 0x73, 0x29, 0x8b, 0x6f, 0xf6, 0x53, 0x03, 0xf6, 0x23, 0xf6, 0xea, 0xda
        /* <DEDUP_REMOVED lines=125> */
	.type		mrg32k3aM2SubSeq,@object
	.size		mrg32k3aM2SubSeq,(mrg32k3aM1 - mrg32k3aM2SubSeq)
mrg32k3aM2SubSeq:
        /* <DEDUP_REMOVED lines=126> */
	.type		mrg32k3aM1,@object
	.size		mrg32k3aM1,(mrg32k3aM1Seq - mrg32k3aM1)
mrg32k3aM1:
        /* <DEDUP_REMOVED lines=144> */
	.type		mrg32k3aM1Seq,@object
	.size		mrg32k3aM1Seq,(mrg32k3aM2 - mrg32k3aM1Seq)
mrg32k3aM1Seq:
        /* <DEDUP_REMOVED lines=144> */
	.type		mrg32k3aM2,@object
	.size		mrg32k3aM2,(mrg32k3aM2Seq - mrg32k3aM2)
mrg32k3aM2:
        /* <DEDUP_REMOVED lines=144> */
	.type		mrg32k3aM2Seq,@object
	.size		mrg32k3aM2Seq,(precalc_xorwow_matrix - mrg32k3aM2Seq)
mrg32k3aM2Seq:
        /* <DEDUP_REMOVED lines=144> */
	.type		precalc_xorwow_matrix,@object
	.size		precalc_xorwow_matrix,(precalc_xorwow_offset_matrix - precalc_xorwow_matrix)
precalc_xorwow_matrix:
        /* <DEDUP_REMOVED lines=6400> */
	.type		precalc_xorwow_offset_matrix,@object
	.size		precalc_xorwow_offset_matrix,(.L_1 - precalc_xorwow_offset_matrix)
precalc_xorwow_offset_matrix:
        /* <DEDUP_REMOVED lines=6400> */
.L_1:


//--------------------- .nv.shared.reserved.0     --------------------------
	.section	.nv.shared.reserved.0,"aw",@nobits
	.weak		__nv_reservedSMEM_offset_0_alias
	.size		__nv_reservedSMEM_offset_0_alias, 0, 64
	.other		__nv_reservedSMEM_offset_0_alias,@"STO_CUDA_RESERVED_SHARED STV_DEFAULT"
__nv_reservedSMEM_offset_0_alias:
	.zero		0
	.zero		64


//--------------------- .nv.constant0._Z20rollAndFindMaxKernelPiS_m --------------------------
	.section	.nv.constant0._Z20rollAndFindMaxKernelPiS_m,"a",@progbits
	.sectionflags	@""
	.align	4
.nv.constant0._Z20rollAndFindMaxKernelPiS_m:
	.zero		920


//--------------------- SYMBOLS --------------------------

	.type		.nv.reservedSmem.offset0,@object
	.size		.nv.reservedSmem.offset0,0x4
